//
// Generated by NVIDIA NVVM Compiler
//
// Compiler Build ID: CL-36424714
// Cuda compilation tools, release 13.0, V13.0.88
// Based on NVVM 20.0.0
//

.version 9.0
.target sm_100
.address_size 64

	// .globl	_Z21kernel_multiplicationPiS_S_ii

.visible .entry _Z21kernel_multiplicationPiS_S_ii(
	.param .u64 .ptr .align 1 _Z21kernel_multiplicationPiS_S_ii_param_0,
	.param .u64 .ptr .align 1 _Z21kernel_multiplicationPiS_S_ii_param_1,
	.param .u64 .ptr .align 1 _Z21kernel_multiplicationPiS_S_ii_param_2,
	.param .u32 _Z21kernel_multiplicationPiS_S_ii_param_3,
	.param .u32 _Z21kernel_multiplicationPiS_S_ii_param_4
)
{
	.reg .pred 	%p<11>;
	.reg .b32 	%r<148>;
	.reg .b64 	%rd<31>;

	ld.param.u64 	%rd11, [_Z21kernel_multiplicationPiS_S_ii_param_0];
	ld.param.u64 	%rd12, [_Z21kernel_multiplicationPiS_S_ii_param_1];
	ld.param.u64 	%rd10, [_Z21kernel_multiplicationPiS_S_ii_param_2];
	ld.param.u32 	%r37, [_Z21kernel_multiplicationPiS_S_ii_param_3];
	ld.param.u32 	%r36, [_Z21kernel_multiplicationPiS_S_ii_param_4];
	cvta.to.global.u64 	%rd1, %rd12;
	cvta.to.global.u64 	%rd2, %rd11;
	mov.u32 	%r38, %tid.x;
	mov.u32 	%r39, %ctaid.x;
	mov.u32 	%r40, %ntid.x;
	mad.lo.s32 	%r1, %r39, %r40, %r38;
	setp.ge.s32 	%p1, %r1, %r37;
	@%p1 bra 	$L__BB0_15;
	setp.lt.s32 	%p2, %r36, 1;
	mov.b32 	%r147, 0;
	@%p2 bra 	$L__BB0_14;
	mul.lo.s32 	%r2, %r36, %r1;
	and.b32  	%r3, %r36, 15;
	setp.lt.u32 	%p3, %r36, 16;
	mov.b32 	%r139, 0;
	mov.u32 	%r147, %r139;
	@%p3 bra 	$L__BB0_5;
	and.b32  	%r139, %r36, 2147483632;
	neg.s32 	%r133, %r139;
	add.s64 	%rd29, %rd2, 32;
	add.s64 	%rd4, %rd1, 32;
	mov.b32 	%r147, 0;
	mov.u32 	%r132, %r2;
$L__BB0_4:
	.pragma "nounroll";
	mul.wide.s32 	%rd13, %r132, 4;
	add.s64 	%rd14, %rd4, %rd13;
	ld.global.u32 	%r45, [%rd29+-32];
	ld.global.u32 	%r46, [%rd14+-32];
	mad.lo.s32 	%r47, %r46, %r45, %r147;
	ld.global.u32 	%r48, [%rd29+-28];
	ld.global.u32 	%r49, [%rd14+-28];
	mad.lo.s32 	%r50, %r49, %r48, %r47;
	ld.global.u32 	%r51, [%rd29+-24];
	ld.global.u32 	%r52, [%rd14+-24];
	mad.lo.s32 	%r53, %r52, %r51, %r50;
	ld.global.u32 	%r54, [%rd29+-20];
	ld.global.u32 	%r55, [%rd14+-20];
	mad.lo.s32 	%r56, %r55, %r54, %r53;
	ld.global.u32 	%r57, [%rd29+-16];
	ld.global.u32 	%r58, [%rd14+-16];
	mad.lo.s32 	%r59, %r58, %r57, %r56;
	ld.global.u32 	%r60, [%rd29+-12];
	ld.global.u32 	%r61, [%rd14+-12];
	mad.lo.s32 	%r62, %r61, %r60, %r59;
	ld.global.u32 	%r63, [%rd29+-8];
	ld.global.u32 	%r64, [%rd14+-8];
	mad.lo.s32 	%r65, %r64, %r63, %r62;
	ld.global.u32 	%r66, [%rd29+-4];
	ld.global.u32 	%r67, [%rd14+-4];
	mad.lo.s32 	%r68, %r67, %r66, %r65;
	ld.global.u32 	%r69, [%rd29];
	ld.global.u32 	%r70, [%rd14];
	mad.lo.s32 	%r71, %r70, %r69, %r68;
	ld.global.u32 	%r72, [%rd29+4];
	ld.global.u32 	%r73, [%rd14+4];
	mad.lo.s32 	%r74, %r73, %r72, %r71;
	ld.global.u32 	%r75, [%rd29+8];
	ld.global.u32 	%r76, [%rd14+8];
	mad.lo.s32 	%r77, %r76, %r75, %r74;
	ld.global.u32 	%r78, [%rd29+12];
	ld.global.u32 	%r79, [%rd14+12];
	mad.lo.s32 	%r80, %r79, %r78, %r77;
	ld.global.u32 	%r81, [%rd29+16];
	ld.global.u32 	%r82, [%rd14+16];
	mad.lo.s32 	%r83, %r82, %r81, %r80;
	ld.global.u32 	%r84, [%rd29+20];
	ld.global.u32 	%r85, [%rd14+20];
	mad.lo.s32 	%r86, %r85, %r84, %r83;
	ld.global.u32 	%r87, [%rd29+24];
	ld.global.u32 	%r88, [%rd14+24];
	mad.lo.s32 	%r89, %r88, %r87, %r86;
	ld.global.u32 	%r90, [%rd29+28];
	ld.global.u32 	%r91, [%rd14+28];
	mad.lo.s32 	%r147, %r91, %r90, %r89;
	add.s32 	%r133, %r133, 16;
	add.s64 	%rd29, %rd29, 64;
	add.s32 	%r132, %r132, 16;
	setp.ne.s32 	%p4, %r133, 0;
	@%p4 bra 	$L__BB0_4;
$L__BB0_5:
	setp.eq.s32 	%p5, %r3, 0;
	@%p5 bra 	$L__BB0_14;
	and.b32  	%r15, %r36, 7;
	setp.lt.u32 	%p6, %r3, 8;
	@%p6 bra 	$L__BB0_8;
	mul.wide.u32 	%rd15, %r139, 4;
	add.s64 	%rd16, %rd2, %rd15;
	ld.global.u32 	%r93, [%rd16];
	add.s32 	%r94, %r139, %r2;
	mul.wide.s32 	%rd17, %r94, 4;
	add.s64 	%rd18, %rd1, %rd17;
	ld.global.u32 	%r95, [%rd18];
	mad.lo.s32 	%r96, %r95, %r93, %r147;
	ld.global.u32 	%r97, [%rd16+4];
	ld.global.u32 	%r98, [%rd18+4];
	mad.lo.s32 	%r99, %r98, %r97, %r96;
	ld.global.u32 	%r100, [%rd16+8];
	ld.global.u32 	%r101, [%rd18+8];
	mad.lo.s32 	%r102, %r101, %r100, %r99;
	ld.global.u32 	%r103, [%rd16+12];
	ld.global.u32 	%r104, [%rd18+12];
	mad.lo.s32 	%r105, %r104, %r103, %r102;
	ld.global.u32 	%r106, [%rd16+16];
	ld.global.u32 	%r107, [%rd18+16];
	mad.lo.s32 	%r108, %r107, %r106, %r105;
	ld.global.u32 	%r109, [%rd16+20];
	ld.global.u32 	%r110, [%rd18+20];
	mad.lo.s32 	%r111, %r110, %r109, %r108;
	ld.global.u32 	%r112, [%rd16+24];
	ld.global.u32 	%r113, [%rd18+24];
	mad.lo.s32 	%r114, %r113, %r112, %r111;
	ld.global.u32 	%r115, [%rd16+28];
	ld.global.u32 	%r116, [%rd18+28];
	mad.lo.s32 	%r147, %r116, %r115, %r114;
	add.s32 	%r139, %r139, 8;
$L__BB0_8:
	setp.eq.s32 	%p7, %r15, 0;
	@%p7 bra 	$L__BB0_14;
	and.b32  	%r21, %r36, 3;
	setp.lt.u32 	%p8, %r15, 4;
	@%p8 bra 	$L__BB0_11;
	mul.wide.u32 	%rd19, %r139, 4;
	add.s64 	%rd20, %rd2, %rd19;
	ld.global.u32 	%r118, [%rd20];
	add.s32 	%r119, %r139, %r2;
	mul.wide.s32 	%rd21, %r119, 4;
	add.s64 	%rd22, %rd1, %rd21;
	ld.global.u32 	%r120, [%rd22];
	mad.lo.s32 	%r121, %r120, %r118, %r147;
	ld.global.u32 	%r122, [%rd20+4];
	ld.global.u32 	%r123, [%rd22+4];
	mad.lo.s32 	%r124, %r123, %r122, %r121;
	ld.global.u32 	%r125, [%rd20+8];
	ld.global.u32 	%r126, [%rd22+8];
	mad.lo.s32 	%r127, %r126, %r125, %r124;
	ld.global.u32 	%r128, [%rd20+12];
	ld.global.u32 	%r129, [%rd22+12];
	mad.lo.s32 	%r147, %r129, %r128, %r127;
	add.s32 	%r139, %r139, 4;
$L__BB0_11:
	setp.eq.s32 	%p9, %r21, 0;
	@%p9 bra 	$L__BB0_14;
	add.s32 	%r145, %r139, %r2;
	mul.wide.u32 	%rd23, %r139, 4;
	add.s64 	%rd30, %rd2, %rd23;
	neg.s32 	%r144, %r21;
$L__BB0_13:
	.pragma "nounroll";
	mul.wide.s32 	%rd24, %r145, 4;
	add.s64 	%rd25, %rd1, %rd24;
	ld.global.u32 	%r130, [%rd30];
	ld.global.u32 	%r131, [%rd25];
	mad.lo.s32 	%r147, %r131, %r130, %r147;
	add.s32 	%r145, %r145, 1;
	add.s64 	%rd30, %rd30, 4;
	add.s32 	%r144, %r144, 1;
	setp.ne.s32 	%p10, %r144, 0;
	@%p10 bra 	$L__BB0_13;
$L__BB0_14:
	cvta.to.global.u64 	%rd26, %rd10;
	mul.wide.s32 	%rd27, %r1, 4;
	add.s64 	%rd28, %rd26, %rd27;
	st.global.u32 	[%rd28], %r147;
$L__BB0_15:
	ret;

}


// ===== COMPILED SASS (sm_100) =====

	.target	sm_100

	.elftype	@"ET_EXEC"


//--------------------- .note.nv.tkinfo           --------------------------
	.section	.note.nv.tkinfo,"",@"SHT_NOTE"
	.sectionflags	@"SHF_NOTE_NV_TKINFO"
	.tkinfo
        /*0018*/ 	.word	0x00000002
        /*0030*/ 	.string	""
        /*0030*/ 	.string	"ptxas"
        /*0030*/ 	.string	"Cuda compilation tools, release 13.0, V13.0.88"
        /*0030*/ 	.string	"Build cuda_13.0.r13.0/compiler.36424714_0"
        /*0030*/ 	.string	"-arch sm_100 -m 64 "



//--------------------- .note.nv.cuinfo           --------------------------
	.section	.note.nv.cuinfo,"",@"SHT_NOTE"
	.sectionflags	@"SHF_NOTE_NV_CUINFO"
        /*0018*/ 	.short	0x0002
        /*001a*/ 	.short	0x0064
        /*001c*/ 	.short	0x0082
	.zero		2


//--------------------- .nv.info                  --------------------------
	.section	.nv.info,"",@"SHT_CUDA_INFO"
	.align	4


	//----- nvinfo : EIATTR_REGCOUNT
	.align		4
        /*0000*/ 	.byte	0x04, 0x2f
        /*0002*/ 	.short	(.L_1 - .L_0)
	.align		4
.L_0:
        /*0004*/ 	.word	index@(_Z21kernel_multiplicationPiS_S_ii)
        /*0008*/ 	.word	0x0000001e


	//----- nvinfo : EIATTR_FRAME_SIZE
	.align		4
.L_1:
        /*000c*/ 	.byte	0x04, 0x11
        /*000e*/ 	.short	(.L_3 - .L_2)
	.align		4
.L_2:
        /*0010*/ 	.word	index@(_Z21kernel_multiplicationPiS_S_ii)
        /*0014*/ 	.word	0x00000000


	//----- nvinfo : EIATTR_MIN_STACK_SIZE
	.align		4
.L_3:
        /*0018*/ 	.byte	0x04, 0x12
        /*001a*/ 	.short	(.L_5 - .L_4)
	.align		4
.L_4:
        /*001c*/ 	.word	index@(_Z21kernel_multiplicationPiS_S_ii)
        /*0020*/ 	.word	0x00000000
.L_5:


//--------------------- .nv.compat                --------------------------
	.section	.nv.compat,"",@"SHT_CUDA_COMPAT_INFO"
	.align	4
        /*0000*/ 	.byte	0x02, 0x09, 0x00, 0x00, 0x02, 0x02, 0x01, 0x00, 0x02, 0x05, 0x05, 0x00, 0x03, 0x07, 0x01, 0x01
        /*0010*/ 	.byte	0x02, 0x03, 0x00, 0x00, 0x02, 0x06, 0x01, 0x00, 0x04, 0x0b, 0x08, 0x00, 0x09, 0x00, 0x00, 0x00
        /*0020*/ 	.byte	0x00, 0x00, 0x00, 0x00


//--------------------- .nv.info._Z21kernel_multiplicationPiS_S_ii --------------------------
	.section	.nv.info._Z21kernel_multiplicationPiS_S_ii,"",@"SHT_CUDA_INFO"
	.sectionflags	@""
	.align	4


	//----- nvinfo : EIATTR_CUDA_API_VERSION
	.align		4
        /*0000*/ 	.byte	0x04, 0x37
        /*0002*/ 	.short	(.L_7 - .L_6)
.L_6:
        /*0004*/ 	.word	0x00000082


	//----- nvinfo : EIATTR_KPARAM_INFO
	.align		4
.L_7:
        /*0008*/ 	.byte	0x04, 0x17
        /*000a*/ 	.short	(.L_9 - .L_8)
.L_8:
        /*000c*/ 	.word	0x00000000
        /*0010*/ 	.short	0x0004
        /*0012*/ 	.short	0x001c
        /*0014*/ 	.byte	0x00, 0xf0, 0x11, 0x00


	//----- nvinfo : EIATTR_KPARAM_INFO
	.align		4
.L_9:
        /*0018*/ 	.byte	0x04, 0x17
        /*001a*/ 	.short	(.L_11 - .L_10)
.L_10:
        /*001c*/ 	.word	0x00000000
        /*0020*/ 	.short	0x0003
        /*0022*/ 	.short	0x0018
        /*0024*/ 	.byte	0x00, 0xf0, 0x11, 0x00


	//----- nvinfo : EIATTR_KPARAM_INFO
	.align		4
.L_11:
        /*0028*/ 	.byte	0x04, 0x17
        /*002a*/ 	.short	(.L_13 - .L_12)
.L_12:
        /*002c*/ 	.word	0x00000000
        /*0030*/ 	.short	0x0002
        /*0032*/ 	.short	0x0010
        /*0034*/ 	.byte	0x00, 0xf5, 0x21, 0x00


	//----- nvinfo : EIATTR_KPARAM_INFO
	.align		4
.L_13:
        /*0038*/ 	.byte	0x04, 0x17
        /*003a*/ 	.short	(.L_15 - .L_14)
.L_14:
        /*003c*/ 	.word	0x00000000
        /*0040*/ 	.short	0x0001
        /*0042*/ 	.short	0x0008
        /*0044*/ 	.byte	0x00, 0xf5, 0x21, 0x00


	//----- nvinfo : EIATTR_KPARAM_INFO
	.align		4
.L_15:
        /*0048*/ 	.byte	0x04, 0x17
        /*004a*/ 	.short	(.L_17 - .L_16)
.L_16:
        /*004c*/ 	.word	0x00000000
        /*0050*/ 	.short	0x0000
        /*0052*/ 	.short	0x0000
        /*0054*/ 	.byte	0x00, 0xf5, 0x21, 0x00


	//----- nvinfo : EIATTR_SPARSE_MMA_MASK
	.align		4
.L_17:
        /*0058*/ 	.byte	0x03, 0x50
        /*005a*/ 	.short	0x0000


	//----- nvinfo : EIATTR_MAXREG_COUNT
	.align		4
        /*005c*/ 	.byte	0x03, 0x1b
        /*005e*/ 	.short	0x00ff


	//----- nvinfo : EIATTR_MERCURY_ISA_VERSION
	.align		4
        /*0060*/ 	.byte	0x03, 0x5f
        /*0062*/ 	.short	0x0101


	//----- nvinfo : EIATTR_VRC_CTA_INIT_COUNT
	.align		4
        /*0064*/ 	.byte	0x02, 0x4a
	.zero		1
	.zero		1


	//----- nvinfo : EIATTR_EXIT_INSTR_OFFSETS
	.align		4
        /*0068*/ 	.byte	0x04, 0x1c
        /*006a*/ 	.short	(.L_19 - .L_18)


	//   ....[0]....
.L_18:
        /*006c*/ 	.word	0x00000070


	//   ....[1]....
        /*0070*/ 	.word	0x00000a90


	//----- nvinfo : EIATTR_CBANK_PARAM_SIZE
	.align		4
.L_19:
        /*0074*/ 	.byte	0x03, 0x19
        /*0076*/ 	.short	0x0020


	//----- nvinfo : EIATTR_PARAM_CBANK
	.align		4
        /*0078*/ 	.byte	0x04, 0x0a
        /*007a*/ 	.short	(.L_21 - .L_20)
	.align		4
.L_20:
        /*007c*/ 	.word	index@(.nv.constant0._Z21kernel_multiplicationPiS_S_ii)
        /*0080*/ 	.short	0x0380
        /*0082*/ 	.short	0x0020


	//----- nvinfo : EIATTR_SW_WAR
	.align		4
.L_21:
        /*0084*/ 	.byte	0x04, 0x36
        /*0086*/ 	.short	(.L_23 - .L_22)
.L_22:
        /*0088*/ 	.word	0x00000008
.L_23:


//--------------------- .nv.callgraph             --------------------------
	.section	.nv.callgraph,"",@"SHT_CUDA_CALLGRAPH"
	.align	4
	.sectionentsize	8
	.align		4
        /*0000*/ 	.word	0x00000000
	.align		4
        /*0004*/ 	.word	0xffffffff
	.align		4
        /*0008*/ 	.word	0x00000000
	.align		4
        /*000c*/ 	.word	0xfffffffe
	.align		4
        /*0010*/ 	.word	0x00000000
	.align		4
        /*0014*/ 	.word	0xfffffffd
	.align		4
        /*0018*/ 	.word	0x00000000
	.align		4
        /*001c*/ 	.word	0xfffffffc


//--------------------- .text._Z21kernel_multiplicationPiS_S_ii --------------------------
	.section	.text._Z21kernel_multiplicationPiS_S_ii,"ax",@progbits
	.align	128
        .global         _Z21kernel_multiplicationPiS_S_ii
        .type           _Z21kernel_multiplicationPiS_S_ii,@function
        .size           _Z21kernel_multiplicationPiS_S_ii,(.L_x_7 - _Z21kernel_multiplicationPiS_S_ii)
        .other          _Z21kernel_multiplicationPiS_S_ii,@"STO_CUDA_ENTRY STV_DEFAULT"
_Z21kernel_multiplicationPiS_S_ii:
.text._Z21kernel_multiplicationPiS_S_ii:
[----:B------:R-:W-:Y:S01]  /*0000*/  LDC R1, c[0x0][0x37c] ;  /* 0x0000df00ff017b82 */ /* 0x000fe20000000800 */
[----:B------:R-:W0:Y:S07]  /*0010*/  S2R R0, SR_TID.X ;  /* 0x0000000000007919 */ /* 0x000e2e0000002100 */
[----:B------:R-:W0:Y:S01]  /*0020*/  S2UR UR4, SR_CTAID.X ;  /* 0x00000000000479c3 */ /* 0x000e220000002500 */
[----:B------:R-:W1:Y:S07]  /*0030*/  LDCU UR5, c[0x0][0x398] ;  /* 0x00007300ff0577ac */ /* 0x000e6e0008000800 */
[----:B------:R-:W0:Y:S02]  /*0040*/  LDC R3, c[0x0][0x360] ;  /* 0x0000d800ff037b82 */ /* 0x000e240000000800 */
[----:B0-----:R-:W-:-:S05]  /*0050*/  IMAD R0, R3, UR4, R0 ;  /* 0x0000000403007c24 */ /* 0x001fca000f8e0200 */
[----:B-1----:R-:W-:-:S13]  /*0060*/  ISETP.GE.AND P0, PT, R0, UR5, PT ;  /* 0x0000000500007c0c */ /* 0x002fda000bf06270 */
[----:B------:R-:W-:Y:S05]  /*0070*/  @P0 EXIT ;  /* 0x000000000000094d */ /* 0x000fea0003800000 */
[----:B------:R-:W0:Y:S01]  /*0080*/  LDCU UR8, c[0x0][0x39c] ;  /* 0x00007380ff0877ac */ /* 0x000e220008000800 */
[----:B------:R-:W-:Y:S01]  /*0090*/  HFMA2 R15, -RZ, RZ, 0, 0 ;  /* 0x00000000ff0f7431 */ /* 0x000fe200000001ff */
[----:B------:R-:W1:Y:S01]  /*00a0*/  LDCU.64 UR16, c[0x0][0x358] ;  /* 0x00006b00ff1077ac */ /* 0x000e620008000a00 */
[----:B0-----:R-:W-:-:S09]  /*00b0*/  UISETP.GE.AND UP0, UPT, UR8, 0x1, UPT ;  /* 0x000000010800788c */ /* 0x001fd2000bf06270 */
[----:B-1----:R-:W-:Y:S05]  /*00c0*/  BRA.U !UP0, `(.L_x_0) ;  /* 0x0000000908647547 */ /* 0x002fea000b800000 */
[----:B------:R-:W-:Y:S02]  /*00d0*/  UISETP.GE.U32.AND UP1, UPT, UR8, 0x10, UPT ;  /* 0x000000100800788c */ /* 0x000fe4000bf26070 */
[----:B------:R-:W-:Y:S01]  /*00e0*/  IMAD R7, R0, UR8, RZ ;  /* 0x0000000800077c24 */ /* 0x000fe2000f8e02ff */
[----:B------:R-:W-:Y:S01]  /*00f0*/  ULOP3.LUT UR9, UR8, 0xf, URZ, 0xc0, !UPT ;  /* 0x0000000f08097892 */ /* 0x000fe2000f8ec0ff */
[----:B------:R-:W-:Y:S02]  /*0100*/  MOV R8, RZ ;  /* 0x000000ff00087202 */ /* 0x000fe40000000f00 */
[----:B------:R-:W-:Y:S01]  /*0110*/  MOV R15, RZ ;  /* 0x000000ff000f7202 */ /* 0x000fe20000000f00 */
[----:B------:R-:W-:Y:S02]  /*0120*/  UISETP.NE.AND UP0, UPT, UR9, URZ, UPT ;  /* 0x000000ff0900728c */ /* 0x000fe4000bf05270 */
[----:B------:R-:W-:Y:S09]  /*0130*/  BRA.U !UP1, `(.L_x_1) ;  /* 0x0000000509147547 */ /* 0x000ff2000b800000 */
[----:B------:R-:W0:Y:S01]  /*0140*/  LDCU.128 UR12, c[0x0][0x380] ;  /* 0x00007000ff0c77ac */ /* 0x000e220008000c00 */
[----:B------:R-:W-:Y:S02]  /*0150*/  MOV R15, RZ ;  /* 0x000000ff000f7202 */ /* 0x000fe40000000f00 */
[----:B------:R-:W-:Y:S01]  /*0160*/  MOV R6, R7 ;  /* 0x0000000700067202 */ /* 0x000fe20000000f00 */
[----:B------:R-:W-:-:S04]  /*0170*/  ULOP3.LUT UR10, UR8, 0x7ffffff0, URZ, 0xc0, !UPT ;  /* 0x7ffffff0080a7892 */ /* 0x000fc8000f8ec0ff */
[----:B------:R-:W-:Y:S02]  /*0180*/  UIADD3 UR11, UPT, UPT, -UR10, URZ, URZ ;  /* 0x000000ff0a0b7290 */ /* 0x000fe4000fffe1ff */
[----:B------:R-:W-:Y:S01]  /*0190*/  MOV R8, UR10 ;  /* 0x0000000a00087c02 */ /* 0x000fe20008000f00 */
[----:B0-----:R-:W-:Y:S02]  /*01a0*/  UIADD3 UR6, UP1, UPT, UR12, 0x20, URZ ;  /* 0x000000200c067890 */ /* 0x001fe4000ff3e0ff */
[----:B------:R-:W-:Y:S02]  /*01b0*/  UIADD3 UR4, UP2, UPT, UR14, 0x20, URZ ;  /* 0x000000200e047890 */ /* 0x000fe4000ff5e0ff */
[----:B------:R-:W-:Y:S02]  /*01c0*/  UIADD3.X UR7, UPT, UPT, URZ, UR13, URZ, UP1, !UPT ;  /* 0x0000000dff077290 */ /* 0x000fe40008ffe4ff */
[----:B------:R-:W-:Y:S01]  /*01d0*/  MOV R2, UR6 ;  /* 0x0000000600027c02 */ /* 0x000fe20008000f00 */
[----:B------:R-:W-:-:S03]  /*01e0*/  UIADD3.X UR5, UPT, UPT, URZ, UR15, URZ, UP2, !UPT ;  /* 0x0000000fff057290 */ /* 0x000fc600097fe4ff */
[----:B------:R-:W-:-:S09]  /*01f0*/  MOV R3, UR7 ;  /* 0x0000000700037c02 */ /* 0x000fd20008000f00 */
.L_x_2:
[----:B------:R-:W-:Y:S01]  /*0200*/  MOV R4, UR4 ;  /* 0x0000000400047c02 */ /* 0x000fe20008000f00 */
[----:B------:R-:W2:Y:S01]  /*0210*/  LDG.E R16, desc[UR16][R2.64+-0x20] ;  /* 0xffffe01002107981 */ /* 0x000ea2000c1e1900 */
[----:B------:R-:W-:-:S03]  /*0220*/  MOV R5, UR5 ;  /* 0x0000000500057c02 */ /* 0x000fc60008000f00 */
[----:B------:R-:W3:Y:S01]  /*0230*/  LDG.E R18, desc[UR16][R2.64+-0x1c] ;  /* 0xffffe41002127981 */ /* 0x000ee2000c1e1900 */
[----:B------:R-:W-:-:S03]  /*0240*/  IMAD.WIDE R4, R6, 0x4, R4 ;  /* 0x0000000406047825 */ /* 0x000fc600078e0204 */
[----:B------:R-:W4:Y:S04]  /*0250*/  LDG.E R19, desc[UR16][R2.64+-0x18] ;  /* 0xffffe81002137981 */ /* 0x000f28000c1e1900 */
[----:B------:R-:W2:Y:S04]  /*0260*/  LDG.E R17, desc[UR16][R4.64+-0x20] ;  /* 0xffffe01004117981 */ /* 0x000ea8000c1e1900 */
[----:B------:R-:W3:Y:S04]  /*0270*/  LDG.E R25, desc[UR16][R4.64+-0x1c] ;  /* 0xffffe41004197981 */ /* 0x000ee8000c1e1900 */
[----:B------:R-:W4:Y:S04]  /*0280*/  LDG.E R20, desc[UR16][R4.64+-0x18] ;  /* 0xffffe81004147981 */ /* 0x000f28000c1e1900 */
[----:B------:R-:W5:Y:S04]  /*0290*/  LDG.E R22, desc[UR16][R2.64+-0x14] ;  /* 0xffffec1002167981 */ /* 0x000f68000c1e1900 */
        /* <DEDUP_REMOVED lines=9> */
[----:B------:R-:W5:Y:S01]  /*0330*/  LDG.E R26, desc[UR16][R4.64+0x1c] ;  /* 0x00001c10041a7981 */ /* 0x000f62000c1e1900 */
[----:B--2---:R-:W-:-:S03]  /*0340*/  IMAD R17, R16, R17, R15 ;  /* 0x0000001110117224 */ /* 0x004fc600078e020f */
[----:B------:R-:W2:Y:S04]  /*0350*/  LDG.E R15, desc[UR16][R2.64] ;  /* 0x00000010020f7981 */ /* 0x000ea8000c1e1900 */
[----:B------:R-:W2:Y:S01]  /*0360*/  LDG.E R16, desc[UR16][R4.64] ;  /* 0x0000001004107981 */ /* 0x000ea2000c1e1900 */
[----:B---3--:R-:W-:-:S03]  /*0370*/  IMAD R25, R18, R25, R17 ;  /* 0x0000001912197224 */ /* 0x008fc600078e0211 */
[----:B------:R-:W3:Y:S01]  /*0380*/  LDG.E R17, desc[UR16][R2.64+0x4] ;  /* 0x0000041002117981 */ /* 0x000ee2000c1e1900 */
[----:B----4-:R-:W-:-:S03]  /*0390*/  IMAD R25, R19, R20, R25 ;  /* 0x0000001413197224 */ /* 0x010fc600078e0219 */
[----:B------:R-:W3:Y:S04]  /*03a0*/  LDG.E R18, desc[UR16][R4.64+0x4] ;  /* 0x0000041004127981 */ /* 0x000ee8000c1e1900 */
[----:B------:R-:W4:Y:S01]  /*03b0*/  LDG.E R19, desc[UR16][R2.64+0x8] ;  /* 0x0000081002137981 */ /* 0x000f22000c1e1900 */
[----:B-----5:R-:W-:-:S03]  /*03c0*/  IMAD R25, R22, R21, R25 ;  /* 0x0000001516197224 */ /* 0x020fc600078e0219 */
[----:B------:R-:W4:Y:S04]  /*03d0*/  LDG.E R20, desc[UR16][R4.64+0x8] ;  /* 0x0000081004147981 */ /* 0x000f28000c1e1900 */
[----:B------:R-:W5:Y:S01]  /*03e0*/  LDG.E R21, desc[UR16][R2.64+0xc] ;  /* 0x00000c1002157981 */ /* 0x000f62000c1e1900 */
[----:B------:R-:W-:-:S03]  /*03f0*/  IMAD R25, R23, R24, R25 ;  /* 0x0000001817197224 */ /* 0x000fc600078e0219 */
[----:B------:R-:W5:Y:S04]  /*0400*/  LDG.E R22, desc[UR16][R4.64+0xc] ;  /* 0x00000c1004167981 */ /* 0x000f68000c1e1900 */
[----:B------:R-:W5:Y:S01]  /*0410*/  LDG.E R23, desc[UR16][R2.64+0x10] ;  /* 0x0000101002177981 */ /* 0x000f62000c1e1900 */
[----:B------:R-:W-:-:S03]  /*0420*/  IMAD R25, R9, R10, R25 ;  /* 0x0000000a09197224 */ /* 0x000fc600078e0219 */
[----:B------:R-:W5:Y:S04]  /*0430*/  LDG.E R24, desc[UR16][R4.64+0x10] ;  /* 0x0000101004187981 */ /* 0x000f68000c1e1900 */
[----:B------:R-:W5:Y:S01]  /*0440*/  LDG.E R9, desc[UR16][R2.64+0x14] ;  /* 0x0000141002097981 */ /* 0x000f62000c1e1900 */
[----:B------:R-:W-:-:S03]  /*0450*/  IMAD R27, R11, R12, R25 ;  /* 0x0000000c0b1b7224 */ /* 0x000fc600078e0219 */
[----:B------:R-:W5:Y:S04]  /*0460*/  LDG.E R10, desc[UR16][R4.64+0x14] ;  /* 0x00001410040a7981 */ /* 0x000f68000c1e1900 */
[----:B------:R-:W5:Y:S04]  /*0470*/  LDG.E R12, desc[UR16][R2.64+0x18] ;  /* 0x00001810020c7981 */ /* 0x000f68000c1e1900 */
[----:B------:R-:W5:Y:S04]  /*0480*/  LDG.E R11, desc[UR16][R4.64+0x18] ;  /* 0x00001810040b7981 */ /* 0x000f68000c1e1900 */
[----:B------:R0:W5:Y:S01]  /*0490*/  LDG.E R25, desc[UR16][R2.64+0x1c] ;  /* 0x00001c1002197981 */ /* 0x000162000c1e1900 */
[----:B------:R-:W-:Y:S01]  /*04a0*/  IMAD R13, R13, R14, R27 ;  /* 0x0000000e0d0d7224 */ /* 0x000fe200078e021b */
[----:B------:R-:W-:-:S04]  /*04b0*/  UIADD3 UR11, UPT, UPT, UR11, 0x10, URZ ;  /* 0x000000100b0b7890 */ /* 0x000fc8000fffe0ff */
[----:B------:R-:W-:Y:S01]  /*04c0*/  UISETP.NE.AND UP1, UPT, UR11, URZ, UPT ;  /* 0x000000ff0b00728c */ /* 0x000fe2000bf25270 */
[----:B0-----:R-:W-:Y:S02]  /*04d0*/  IADD3 R2, P0, PT, R2, 0x40, RZ ;  /* 0x0000004002027810 */ /* 0x001fe40007f1e0ff */
[----:B------:R-:W-:Y:S02]  /*04e0*/  IADD3 R6, PT, PT, R6, 0x10, RZ ;  /* 0x0000001006067810 */ /* 0x000fe40007ffe0ff */
[----:B------:R-:W-:Y:S01]  /*04f0*/  IADD3.X R3, PT, PT, RZ, R3, RZ, P0, !PT ;  /* 0x00000003ff037210 */ /* 0x000fe200007fe4ff */
[----:B--2---:R-:W-:-:S04]  /*0500*/  IMAD R13, R15, R16, R13 ;  /* 0x000000100f0d7224 */ /* 0x004fc800078e020d */
[----:B---3--:R-:W-:-:S04]  /*0510*/  IMAD R13, R17, R18, R13 ;  /* 0x00000012110d7224 */ /* 0x008fc800078e020d */
[----:B----4-:R-:W-:-:S04]  /*0520*/  IMAD R13, R19, R20, R13 ;  /* 0x00000014130d7224 */ /* 0x010fc800078e020d */
[----:B-----5:R-:W-:-:S04]  /*0530*/  IMAD R13, R21, R22, R13 ;  /* 0x00000016150d7224 */ /* 0x020fc800078e020d */
[----:B------:R-:W-:-:S04]  /*0540*/  IMAD R13, R23, R24, R13 ;  /* 0x00000018170d7224 */ /* 0x000fc800078e020d */
[----:B------:R-:W-:-:S04]  /*0550*/  IMAD R9, R9, R10, R13 ;  /* 0x0000000a09097224 */ /* 0x000fc800078e020d */
[----:B------:R-:W-:-:S04]  /*0560*/  IMAD R9, R12, R11, R9 ;  /* 0x0000000b0c097224 */ /* 0x000fc800078e0209 */
[----:B------:R-:W-:Y:S01]  /*0570*/  IMAD R15, R25, R26, R9 ;  /* 0x0000001a190f7224 */ /* 0x000fe200078e0209 */
[----:B------:R-:W-:Y:S06]  /*0580*/  BRA.U UP1, `(.L_x_2) ;  /* 0xfffffffd011c7547 */ /* 0x000fec000b83ffff */
.L_x_1:
[----:B------:R-:W-:Y:S05]  /*0590*/  BRA.U !UP0, `(.L_x_0) ;  /* 0x0000000508307547 */ /* 0x000fea000b800000 */
[----:B------:R-:W-:Y:S02]  /*05a0*/  UISETP.GE.U32.AND UP0, UPT, UR9, 0x8, UPT ;  /* 0x000000080900788c */ /* 0x000fe4000bf06070 */
[----:B------:R-:W-:-:S04]  /*05b0*/  ULOP3.LUT UR5, UR8, 0x7, URZ, 0xc0, !UPT ;  /* 0x0000000708057892 */ /* 0x000fc8000f8ec0ff */
[----:B------:R-:W-:-:S03]  /*05c0*/  UISETP.NE.AND UP1, UPT, UR5, URZ, UPT ;  /* 0x000000ff0500728c */ /* 0x000fc6000bf25270 */
[----:B------:R-:W-:Y:S08]  /*05d0*/  BRA.U !UP0, `(.L_x_3) ;  /* 0x0000000108787547 */ /* 0x000ff0000b800000 */
[----:B------:R-:W0:Y:S01]  /*05e0*/  LDC.64 R2, c[0x0][0x388] ;  /* 0x0000e200ff027b82 */ /* 0x000e220000000a00 */
[----:B------:R-:W-:-:S07]  /*05f0*/  IADD3 R9, PT, PT, R7, R8, RZ ;  /* 0x0000000807097210 */ /* 0x000fce0007ffe0ff */
[----:B------:R-:W1:Y:S01]  /*0600*/  LDC.64 R4, c[0x0][0x380] ;  /* 0x0000e000ff047b82 */ /* 0x000e620000000a00 */
[----:B0-----:R-:W-:-:S05]  /*0610*/  IMAD.WIDE R2, R9, 0x4, R2 ;  /* 0x0000000409027825 */ /* 0x001fca00078e0202 */
[----:B------:R-:W2:Y:S01]  /*0620*/  LDG.E R11, desc[UR16][R2.64] ;  /* 0x00000010020b7981 */ /* 0x000ea2000c1e1900 */
[----:B-1----:R-:W-:-:S03]  /*0630*/  IMAD.WIDE.U32 R4, R8, 0x4, R4 ;  /* 0x0000000408047825 */ /* 0x002fc600078e0004 */
[----:B------:R-:W3:Y:S04]  /*0640*/  LDG.E R12, desc[UR16][R2.64+0x4] ;  /* 0x00000410020c7981 */ /* 0x000ee8000c1e1900 */
[----:B------:R-:W2:Y:S04]  /*0650*/  LDG.E R10, desc[UR16][R4.64] ;  /* 0x00000010040a7981 */ /* 0x000ea8000c1e1900 */
[----:B------:R-:W3:Y:S04]  /*0660*/  LDG.E R13, desc[UR16][R4.64+0x4] ;  /* 0x00000410040d7981 */ /* 0x000ee8000c1e1900 */
[----:B------:R-:W4:Y:S04]  /*0670*/  LDG.E R14, desc[UR16][R2.64+0x8] ;  /* 0x00000810020e7981 */ /* 0x000f28000c1e1900 */
        /* <DEDUP_REMOVED lines=11> */
[----:B------:R-:W-:Y:S01]  /*0730*/  IADD3 R8, PT, PT, R8, 0x8, RZ ;  /* 0x0000000808087810 */ /* 0x000fe20007ffe0ff */
[----:B--2---:R-:W-:-:S04]  /*0740*/  IMAD R10, R10, R11, R15 ;  /* 0x0000000b0a0a7224 */ /* 0x004fc800078e020f */
[----:B---3--:R-:W-:-:S04]  /*0750*/  IMAD R10, R13, R12, R10 ;  /* 0x0000000c0d0a7224 */ /* 0x008fc800078e020a */
[----:B----4-:R-:W-:-:S04]  /*0760*/  IMAD R10, R17, R14, R10 ;  /* 0x0000000e110a7224 */ /* 0x010fc800078e020a */
[----:B-----5:R-:W-:-:S04]  /*0770*/  IMAD R10, R19, R16, R10 ;  /* 0x00000010130a7224 */ /* 0x020fc800078e020a */
[----:B------:R-:W-:-:S04]  /*0780*/  IMAD R10, R21, R18, R10 ;  /* 0x00000012150a7224 */ /* 0x000fc800078e020a */
[----:B------:R-:W-:-:S04]  /*0790*/  IMAD R10, R23, R20, R10 ;  /* 0x00000014170a7224 */ /* 0x000fc800078e020a */
[----:B------:R-:W-:-:S04]  /*07a0*/  IMAD R6, R6, R9, R10 ;  /* 0x0000000906067224 */ /* 0x000fc800078e020a */
[----:B------:R-:W-:-:S07]  /*07b0*/  IMAD R15, R25, R22, R6 ;  /* 0x00000016190f7224 */ /* 0x000fce00078e0206 */
.L_x_3:
        /* <DEDUP_REMOVED lines=17> */
[----:B------:R-:W5:Y:S01]  /*08d0*/  LDG.E R17, desc[UR16][R2.64+0xc] ;  /* 0x00000c1002117981 */ /* 0x000f62000c1e1900 */
[----:B------:R-:W-:Y:S01]  /*08e0*/  IADD3 R8, PT, PT, R8, 0x4, RZ ;  /* 0x0000000408087810 */ /* 0x000fe20007ffe0ff */
[----:B--2---:R-:W-:-:S04]  /*08f0*/  IMAD R6, R6, R9, R15 ;  /* 0x0000000906067224 */ /* 0x004fc800078e020f */
[----:B---3--:R-:W-:-:S04]  /*0900*/  IMAD R6, R11, R10, R6 ;  /* 0x0000000a0b067224 */ /* 0x008fc800078e0206 */
[----:B----4-:R-:W-:-:S04]  /*0910*/  IMAD R6, R13, R12, R6 ;  /* 0x0000000c0d067224 */ /* 0x010fc800078e0206 */
[----:B-----5:R-:W-:-:S07]  /*0920*/  IMAD R15, R17, R14, R6 ;  /* 0x0000000e110f7224 */ /* 0x020fce00078e0206 */
.L_x_4:
[----:B------:R-:W-:Y:S05]  /*0930*/  BRA.U !UP1, `(.L_x_0) ;  /* 0x0000000109487547 */ /* 0x000fea000b800000 */
[----:B------:R-:W0:Y:S01]  /*0940*/  LDC.64 R2, c[0x0][0x380] ;  /* 0x0000e000ff027b82 */ /* 0x000e220000000a00 */
[----:B------:R-:W-:Y:S01]  /*0950*/  IADD3 R7, PT, PT, R7, R8, RZ ;  /* 0x0000000807077210 */ /* 0x000fe20007ffe0ff */
[----:B------:R-:W-:-:S06]  /*0960*/  UIADD3 UR4, UPT, UPT, -UR4, URZ, URZ ;  /* 0x000000ff04047290 */ /* 0x000fcc000fffe1ff */
[----:B------:R-:W1:Y:S01]  /*0970*/  LDC.64 R10, c[0x0][0x388] ;  /* 0x0000e200ff0a7b82 */ /* 0x000e620000000a00 */
[----:B0-----:R-:W-:-:S03]  /*0980*/  IMAD.WIDE.U32 R2, R8, 0x4, R2 ;  /* 0x0000000408027825 */ /* 0x001fc600078e0002 */
[----:B------:R-:W-:Y:S02]  /*0990*/  MOV R6, R2 ;  /* 0x0000000200067202 */ /* 0x000fe40000000f00 */
[----:B------:R-:W-:-:S07]  /*09a0*/  MOV R5, R3 ;  /* 0x0000000300057202 */ /* 0x000fce0000000f00 */
.L_x_5:
[----:B-1----:R-:W-:Y:S01]  /*09b0*/  IMAD.WIDE R2, R7, 0x4, R10 ;  /* 0x0000000407027825 */ /* 0x002fe200078e020a */
[----:B------:R-:W-:-:S05]  /*09c0*/  MOV R4, R6 ;  /* 0x0000000600047202 */ /* 0x000fca0000000f00 */
[----:B------:R-:W2:Y:S04]  /*09d0*/  LDG.E R2, desc[UR16][R2.64] ;  /* 0x0000001002027981 */ /* 0x000ea8000c1e1900 */
[----:B------:R0:W2:Y:S01]  /*09e0*/  LDG.E R4, desc[UR16][R4.64] ;  /* 0x0000001004047981 */ /* 0x0000a2000c1e1900 */
[----:B------:R-:W-:Y:S01]  /*09f0*/  UIADD3 UR4, UPT, UPT, UR4, 0x1, URZ ;  /* 0x0000000104047890 */ /* 0x000fe2000fffe0ff */
[----:B------:R-:W-:Y:S02]  /*0a00*/  IADD3 R6, P0, PT, R6, 0x4, RZ ;  /* 0x0000000406067810 */ /* 0x000fe40007f1e0ff */
[----:B------:R-:W-:Y:S01]  /*0a10*/  IADD3 R7, PT, PT, R7, 0x1, RZ ;  /* 0x0000000107077810 */ /* 0x000fe20007ffe0ff */
[----:B------:R-:W-:Y:S01]  /*0a20*/  UISETP.NE.AND UP0, UPT, UR4, URZ, UPT ;  /* 0x000000ff0400728c */ /* 0x000fe2000bf05270 */
[----:B0-----:R-:W-:Y:S01]  /*0a30*/  IADD3.X R5, PT, PT, RZ, R5, RZ, P0, !PT ;  /* 0x00000005ff057210 */ /* 0x001fe200007fe4ff */
[----:B--2---:R-:W-:-:S07]  /*0a40*/  IMAD R15, R4, R2, R15 ;  /* 0x00000002040f7224 */ /* 0x004fce00078e020f */
[----:B------:R-:W-:Y:S05]  /*0a50*/  BRA.U UP0, `(.L_x_5) ;  /* 0xfffffffd00d47547 */ /* 0x000fea000b83ffff */
.L_x_0:
[----:B------:R-:W0:Y:S02]  /*0a60*/  LDC.64 R2, c[0x0][0x390] ;  /* 0x0000e400ff027b82 */ /* 0x000e240000000a00 */
[----:B0-----:R-:W-:-:S05]  /*0a70*/  IMAD.WIDE R2, R0, 0x4, R2 ;  /* 0x0000000400027825 */ /* 0x001fca00078e0202 */
[----:B------:R-:W-:Y:S01]  /*0a80*/  STG.E desc[UR16][R2.64], R15 ;  /* 0x0000000f02007986 */ /* 0x000fe2000c101910 */
[----:B------:R-:W-:Y:S05]  /*0a90*/  EXIT ;  /* 0x000000000000794d */ /* 0x000fea0003800000 */
.L_x_6:
[----:B------:R-:W-:-:S00]  /*0aa0*/  BRA `(.L_x_6) ;  /* 0xfffffffc00fc7947 */ /* 0x000fc0000383ffff */
[----:B------:R-:W-:-:S00]  /*0ab0*/  NOP ;  /* 0x0000000000007918 */ /* 0x000fc00000000000 */
        /* <DEDUP_REMOVED lines=12> */
.L_x_7:


//--------------------- .nv.shared.reserved.0     --------------------------
	.section	.nv.shared.reserved.0,"aw",@nobits
	.weak		__nv_reservedSMEM_offset_0_alias
	.size		__nv_reservedSMEM_offset_0_alias, 0, 64
	.other		__nv_reservedSMEM_offset_0_alias,@"STO_CUDA_RESERVED_SHARED STV_DEFAULT"
__nv_reservedSMEM_offset_0_alias:
	.zero		0
	.zero		64


//--------------------- .nv.constant0._Z21kernel_multiplicationPiS_S_ii --------------------------
	.section	.nv.constant0._Z21kernel_multiplicationPiS_S_ii,"a",@progbits
	.sectionflags	@""
	.align	4
.nv.constant0._Z21kernel_multiplicationPiS_S_ii:
	.zero		928


//--------------------- SYMBOLS --------------------------

	.type		.nv.reservedSmem.offset0,@object
	.size		.nv.reservedSmem.offset0,0x4
